	.headerflags	@"EF_CUDA_TEXMODE_UNIFIED EF_CUDA_64BIT_ADDRESS EF_CUDA_ACCELERATORS EF_CUDA_SM90 EF_CUDA_VIRTUAL_SM(EF_CUDA_SM90)"
	.elftype	@"ET_EXEC"


//--------------------- .nv.info                  --------------------------
	.section	.nv.info,"",@"SHT_CUDA_INFO"
	.align	4


	//----- nvinfo : EIATTR_REGCOUNT
	.align		4
        /*0000*/ 	.byte	0x04, 0x2f
        /*0002*/ 	.short	(.L_3 - .L_2)
	.align		4
.L_2:
        /*0004*/ 	.word	index@(triton_poi_fused__native_batch_norm_legit_no_training_add_26)
        /*0008*/ 	.word	0x0000001a


	//----- nvinfo : EIATTR_MIN_STACK_SIZE
	.align		4
.L_3:
        /*000c*/ 	.byte	0x04, 0x12
        /*000e*/ 	.short	(.L_5 - .L_4)
	.align		4
.L_4:
        /*0010*/ 	.word	index@(triton_poi_fused__native_batch_norm_legit_no_training_add_26)
        /*0014*/ 	.word	0x00000000


	//----- nvinfo : EIATTR_FRAME_SIZE
	.align		4
.L_5:
        /*0018*/ 	.byte	0x04, 0x11
        /*001a*/ 	.short	(.L_7 - .L_6)
	.align		4
.L_6:
        /*001c*/ 	.word	index@(triton_poi_fused__native_batch_norm_legit_no_training_add_26)
        /*0020*/ 	.word	0x00000000


	//----- nvinfo : EIATTR_MIN_STACK_SIZE
	.align		4
.L_7:
        /*0024*/ 	.byte	0x04, 0x12
        /*0026*/ 	.short	(.L_9 - .L_8)
	.align		4
.L_8:
        /*0028*/ 	.word	index@(triton_poi_fused__native_batch_norm_legit_no_training_add_26)
        /*002c*/ 	.word	0x00000000
.L_9:


//--------------------- .nv.info.triton_poi_fused__native_batch_norm_legit_no_training_add_26 --------------------------
	.section	.nv.info.triton_poi_fused__native_batch_norm_legit_no_training_add_26,"",@"SHT_CUDA_INFO"
	.sectionflags	@""
	.align	4


	//----- nvinfo : EIATTR_CUDA_API_VERSION
	.align		4
        /*0000*/ 	.byte	0x04, 0x37
        /*0002*/ 	.short	(.L_11 - .L_10)
.L_10:
        /*0004*/ 	.word	0x0000007c


	//----- nvinfo : EIATTR_KPARAM_INFO
	.align		4
.L_11:
        /*0008*/ 	.byte	0x04, 0x17
        /*000a*/ 	.short	(.L_13 - .L_12)
.L_12:
        /*000c*/ 	.word	0x00000000
        /*0010*/ 	.short	0x0007
        /*0012*/ 	.short	0x0038
        /*0014*/ 	.byte	0x00, 0xf0, 0x11, 0x00


	//----- nvinfo : EIATTR_KPARAM_INFO
	.align		4
.L_13:
        /*0018*/ 	.byte	0x04, 0x17
        /*001a*/ 	.short	(.L_15 - .L_14)
.L_14:
        /*001c*/ 	.word	0x00000000
        /*0020*/ 	.short	0x0006
        /*0022*/ 	.short	0x0030
        /*0024*/ 	.byte	0x00, 0xf4, 0x21, 0x00


	//----- nvinfo : EIATTR_KPARAM_INFO
	.align		4
.L_15:
        /*0028*/ 	.byte	0x04, 0x17
        /*002a*/ 	.short	(.L_17 - .L_16)
.L_16:
        /*002c*/ 	.word	0x00000000
        /*0030*/ 	.short	0x0005
        /*0032*/ 	.short	0x0028
        /*0034*/ 	.byte	0x00, 0xf4, 0x21, 0x00


	//----- nvinfo : EIATTR_KPARAM_INFO
	.align		4
.L_17:
        /*0038*/ 	.byte	0x04, 0x17
        /*003a*/ 	.short	(.L_19 - .L_18)
.L_18:
        /*003c*/ 	.word	0x00000000
        /*0040*/ 	.short	0x0004
        /*0042*/ 	.short	0x0020
        /*0044*/ 	.byte	0x00, 0xf4, 0x21, 0x00


	//----- nvinfo : EIATTR_KPARAM_INFO
	.align		4
.L_19:
        /*0048*/ 	.byte	0x04, 0x17
        /*004a*/ 	.short	(.L_21 - .L_20)
.L_20:
        /*004c*/ 	.word	0x00000000
        /*0050*/ 	.short	0x0003
        /*0052*/ 	.short	0x0018
        /*0054*/ 	.byte	0x00, 0xf4, 0x21, 0x00


	//----- nvinfo : EIATTR_KPARAM_INFO
	.align		4
.L_21:
        /*0058*/ 	.byte	0x04, 0x17
        /*005a*/ 	.short	(.L_23 - .L_22)
.L_22:
        /*005c*/ 	.word	0x00000000
        /*0060*/ 	.short	0x0002
        /*0062*/ 	.short	0x0010
        /*0064*/ 	.byte	0x00, 0xf4, 0x21, 0x00


	//----- nvinfo : EIATTR_KPARAM_INFO
	.align		4
.L_23:
        /*0068*/ 	.byte	0x04, 0x17
        /*006a*/ 	.short	(.L_25 - .L_24)
.L_24:
        /*006c*/ 	.word	0x00000000
        /*0070*/ 	.short	0x0001
        /*0072*/ 	.short	0x0008
        /*0074*/ 	.byte	0x00, 0xf4, 0x21, 0x00


	//----- nvinfo : EIATTR_KPARAM_INFO
	.align		4
.L_25:
        /*0078*/ 	.byte	0x04, 0x17
        /*007a*/ 	.short	(.L_27 - .L_26)
.L_26:
        /*007c*/ 	.word	0x00000000
        /*0080*/ 	.short	0x0000
        /*0082*/ 	.short	0x0000
        /*0084*/ 	.byte	0x00, 0xf4, 0x21, 0x00


	//----- nvinfo : EIATTR_SPARSE_MMA_MASK
	.align		4
.L_27:
        /*0088*/ 	.byte	0x03, 0x50
        /*008a*/ 	.short	0x0000


	//----- nvinfo : EIATTR_MAXREG_COUNT
	.align		4
        /*008c*/ 	.byte	0x03, 0x1b
        /*008e*/ 	.short	0x00ff


	//----- nvinfo : EIATTR_EXIT_INSTR_OFFSETS
	.align		4
        /*0090*/ 	.byte	0x04, 0x1c
        /*0092*/ 	.short	(.L_29 - .L_28)


	//   ....[0]....
.L_28:
        /*0094*/ 	.word	0x000004c0


	//   ....[1]....
        /*0098*/ 	.word	0x000004e0


	//----- nvinfo : EIATTR_REQNTID
	.align		4
.L_29:
        /*009c*/ 	.byte	0x04, 0x10
        /*009e*/ 	.short	(.L_31 - .L_30)
.L_30:
        /*00a0*/ 	.word	0x00000080
        /*00a4*/ 	.word	0x00000001
        /*00a8*/ 	.word	0x00000001


	//----- nvinfo : EIATTR_CBANK_PARAM_SIZE
	.align		4
.L_31:
        /*00ac*/ 	.byte	0x03, 0x19
        /*00ae*/ 	.short	0x003c


	//----- nvinfo : EIATTR_PARAM_CBANK
	.align		4
        /*00b0*/ 	.byte	0x04, 0x0a
        /*00b2*/ 	.short	(.L_33 - .L_32)
	.align		4
.L_32:
        /*00b4*/ 	.word	index@(.nv.constant0.triton_poi_fused__native_batch_norm_legit_no_training_add_26)
        /*00b8*/ 	.short	0x0210
        /*00ba*/ 	.short	0x003c


	//----- nvinfo : EIATTR_SW_WAR
	.align		4
.L_33:
        /*00bc*/ 	.byte	0x04, 0x36
        /*00be*/ 	.short	(.L_35 - .L_34)
.L_34:
        /*00c0*/ 	.word	0x00000008
.L_35:


//--------------------- .nv.callgraph             --------------------------
	.section	.nv.callgraph,"",@"SHT_CUDA_CALLGRAPH"
	.align	4
	.sectionentsize	8
	.align		4
        /*0000*/ 	.word	0x00000000
	.align		4
        /*0004*/ 	.word	0xffffffff
	.align		4
        /*0008*/ 	.word	0x00000000
	.align		4
        /*000c*/ 	.word	0xfffffffe
	.align		4
        /*0010*/ 	.word	0x00000000
	.align		4
        /*0014*/ 	.word	0xfffffffd
	.align		4
        /*0018*/ 	.word	0x00000000
	.align		4
        /*001c*/ 	.word	0xfffffffc


//--------------------- .nv.constant4             --------------------------
	.section	.nv.constant4,"a",@progbits
	.align	8
	.align		8
.nv.constant4:
        /*0000*/ 	.dword	_$_str
	.align		8
        /*0008*/ 	.dword	_$_str_$_2


//--------------------- .text.triton_poi_fused__native_batch_norm_legit_no_training_add_26 --------------------------
	.section	.text.triton_poi_fused__native_batch_norm_legit_no_training_add_26,"ax",@progbits
	.align	128
        .global         triton_poi_fused__native_batch_norm_legit_no_training_add_26
        .type           triton_poi_fused__native_batch_norm_legit_no_training_add_26,@function
        .size           triton_poi_fused__native_batch_norm_legit_no_training_add_26,(.L_x_1 - triton_poi_fused__native_batch_norm_legit_no_training_add_26)
        .other          triton_poi_fused__native_batch_norm_legit_no_training_add_26,@"STO_CUDA_ENTRY STV_DEFAULT"
triton_poi_fused__native_batch_norm_legit_no_training_add_26:
.text.triton_poi_fused__native_batch_norm_legit_no_training_add_26:
[----:B------:R-:W0:Y:S01]  /*0000*/  LDC R1, c[0x0][0x28] ;  /* 0x00000a00ff017b82 */ /* 0x000e220000000800 */
[----:B------:R-:W1:Y:S07]  /*0010*/  S2R R0, SR_TID.X ;  /* 0x0000000000007919 */ /* 0x000e6e0000002100 */
[----:B------:R-:W2:Y:S01]  /*0020*/  LDC.64 R12, c[0x0][0x220] ;  /* 0x00008800ff0c7b82 */ /* 0x000ea20000000a00 */
[----:B------:R-:W-:Y:S01]  /*0030*/  CS2R R16, SRZ ;  /* 0x0000000000107805 */ /* 0x000fe2000001ff00 */
[----:B------:R-:W-:Y:S01]  /*0040*/  ULDC.64 UR4, c[0x0][0x208] ;  /* 0x0000820000047ab9 */ /* 0x000fe20000000a00 */
[----:B------:R-:W3:Y:S05]  /*0050*/  S2R R7, SR_CTAID.X ;  /* 0x0000000000077919 */ /* 0x000eea0000002500 */
[----:B------:R-:W4:Y:S08]  /*0060*/  LDC.64 R8, c[0x0][0x210] ;  /* 0x00008400ff087b82 */ /* 0x000f300000000a00 */
[----:B------:R-:W5:Y:S08]  /*0070*/  LDC.64 R22, c[0x0][0x218] ;  /* 0x00008600ff167b82 */ /* 0x000f700000000a00 */
[----:B------:R-:W2:Y:S01]  /*0080*/  LDC.64 R18, c[0x0][0x228] ;  /* 0x00008a00ff127b82 */ /* 0x000ea20000000a00 */
[----:B-1----:R-:W-:-:S07]  /*0090*/  SHF.L.U32 R0, R0, 0x1, RZ ;  /* 0x0000000100007819 */ /* 0x002fce00000006ff */
[----:B------:R-:W1:Y:S01]  /*00a0*/  LDC.64 R10, c[0x0][0x230] ;  /* 0x00008c00ff0a7b82 */ /* 0x000e620000000a00 */
[----:B---3--:R-:W-:Y:S02]  /*00b0*/  SHF.R.S32.HI R2, RZ, 0x17, R7 ;  /* 0x00000017ff027819 */ /* 0x008fe40000011407 */
[----:B------:R-:W-:Y:S02]  /*00c0*/  LOP3.LUT R0, R0, 0xfe, RZ, 0xc0, !PT ;  /* 0x000000fe00007812 */ /* 0x000fe400078ec0ff */
[----:B------:R-:W-:Y:S02]  /*00d0*/  SGXT R2, R2, 0x1 ;  /* 0x000000010202781a */ /* 0x000fe40000000200 */
[----:B------:R-:W-:-:S04]  /*00e0*/  LEA R7, R7, R0, 0x8 ;  /* 0x0000000007077211 */ /* 0x000fc800078e40ff */
[----:B------:R-:W-:Y:S02]  /*00f0*/  LEA.HI R2, R2, R7, RZ, 0x4 ;  /* 0x0000000702027211 */ /* 0x000fe400078f20ff */
[----:B------:R-:W-:Y:S02]  /*0100*/  ISETP.GE.AND P4, PT, R7, 0x1800, PT ;  /* 0x000018000700780c */ /* 0x000fe40003f86270 */
[----:B------:R-:W-:-:S05]  /*0110*/  SHF.R.S32.HI R2, RZ, 0x4, R2 ;  /* 0x00000004ff027819 */ /* 0x000fca0000011402 */
[----:B------:R-:W-:-:S05]  /*0120*/  IMAD.HI R0, R2, 0x2aaaaaab, RZ ;  /* 0x2aaaaaab02007827 */ /* 0x000fca00078e02ff */
[----:B------:R-:W-:-:S04]  /*0130*/  SHF.R.U32.HI R3, RZ, 0x1f, R0 ;  /* 0x0000001fff037819 */ /* 0x000fc80000011600 */
[----:B------:R-:W-:Y:S01]  /*0140*/  LEA.HI R3, R0, R3, RZ, 0x1c ;  /* 0x0000000300037211 */ /* 0x000fe200078fe0ff */
[----:B------:R-:W-:-:S04]  /*0150*/  HFMA2.MMA R0, -RZ, RZ, 0, 0 ;  /* 0x00000000ff007435 */ /* 0x000fc800000001ff */
[----:B------:R-:W-:Y:S02]  /*0160*/  IMAD R21, R3, -0x60, R2 ;  /* 0xffffffa003157824 */ /* 0x000fe400078e0202 */
[----:B------:R-:W3:Y:S02]  /*0170*/  LDC.64 R2, c[0x0][0x238] ;  /* 0x00008e00ff027b82 */ /* 0x000ee40000000a00 */
[----:B--2---:R-:W-:-:S05]  /*0180*/  IMAD.WIDE R12, R21, 0x4, R12 ;  /* 0x00000004150c7825 */ /* 0x004fca00078e020c */
[----:B------:R-:W2:Y:S04]  /*0190*/  @!P4 LDG.E.EL R0, desc[UR4][R12.64] ;  /* 0x000000040c00c981 */ /* 0x000ea8000c2e1900 */
[----:B------:R5:W2:Y:S01]  /*01a0*/  @!P4 LDG.E.EL R16, desc[UR4][R12.64] ;  /* 0x000000040c10c981 */ /* 0x000aa2000c2e1900 */
[----:B------:R-:W-:Y:S02]  /*01b0*/  CS2R R14, SRZ ;  /* 0x00000000000e7805 */ /* 0x000fe4000001ff00 */
[----:B------:R-:W-:Y:S02]  /*01c0*/  MOV R6, RZ ;  /* 0x000000ff00067202 */ /* 0x000fe40000000f00 */
[----:B------:R-:W-:Y:S01]  /*01d0*/  CS2R R4, SRZ ;  /* 0x0000000000047805 */ /* 0x000fe2000001ff00 */
[----:B----4-:R-:W-:-:S05]  /*01e0*/  IMAD.WIDE R8, R7, 0x4, R8 ;  /* 0x0000000407087825 */ /* 0x010fca00078e0208 */
[----:B------:R-:W4:Y:S01]  /*01f0*/  @!P4 LDG.E.64 R4, desc[UR4][R8.64] ;  /* 0x000000040804c981 */ /* 0x000f22000c1e1b00 */
[----:B-----5:R-:W-:-:S04]  /*0200*/  IMAD.WIDE R12, R21, 0x4, R22 ;  /* 0x00000004150c7825 */ /* 0x020fc800078e0216 */
[----:B0-----:R-:W-:Y:S01]  /*0210*/  IMAD.WIDE R22, R21, 0x4, R18 ;  /* 0x0000000415167825 */ /* 0x001fe200078e0212 */
[----:B------:R-:W4:Y:S01]  /*0220*/  @!P4 LDG.E.EL R15, desc[UR4][R12.64] ;  /* 0x000000040c0fc981 */ /* 0x000f22000c2e1900 */
[----:B------:R-:W-:-:S03]  /*0230*/  CS2R R18, SRZ ;  /* 0x0000000000127805 */ /* 0x000fc6000001ff00 */
[----:B------:R-:W5:Y:S01]  /*0240*/  @!P4 LDG.E.EL R6, desc[UR4][R12.64] ;  /* 0x000000040c06c981 */ /* 0x000f62000c2e1900 */
[----:B-1----:R-:W-:Y:S01]  /*0250*/  IMAD.WIDE R20, R21, 0x4, R10 ;  /* 0x0000000415147825 */ /* 0x002fe200078e020a */
[----:B------:R-:W-:Y:S02]  /*0260*/  CS2R R10, SRZ ;  /* 0x00000000000a7805 */ /* 0x000fe4000001ff00 */
[----:B------:R-:W4:Y:S01]  /*0270*/  @!P4 LDG.E.EL R14, desc[UR4][R22.64] ;  /* 0x00000004160ec981 */ /* 0x000f22000c2e1900 */
[----:B---3--:R-:W-:-:S03]  /*0280*/  IMAD.WIDE R2, R7, 0x4, R2 ;  /* 0x0000000407027825 */ /* 0x008fc600078e0202 */
[----:B------:R-:W3:Y:S04]  /*0290*/  @!P4 LDG.E.EL R17, desc[UR4][R22.64] ;  /* 0x000000041611c981 */ /* 0x000ee8000c2e1900 */
[----:B------:R-:W3:Y:S04]  /*02a0*/  @!P4 LDG.E.EL R19, desc[UR4][R20.64] ;  /* 0x000000041413c981 */ /* 0x000ee8000c2e1900 */
[----:B------:R-:W3:Y:S04]  /*02b0*/  @!P4 LDG.E.EL R18, desc[UR4][R20.64] ;  /* 0x000000041412c981 */ /* 0x000ee8000c2e1900 */
[----:B------:R0:W3:Y:S02]  /*02c0*/  @!P4 LDG.E.64 R10, desc[UR4][R2.64] ;  /* 0x00000004020ac981 */ /* 0x0000e4000c1e1b00 */
[----:B0-----:R-:W0:Y:S02]  /*02d0*/  LDC.64 R2, c[0x0][0x240] ;  /* 0x00009000ff027b82 */ /* 0x001e240000000a00 */
[----:B0-----:R-:W-:-:S04]  /*02e0*/  IMAD.WIDE R2, R7, 0x4, R2 ;  /* 0x0000000407027825 */ /* 0x001fc800078e0202 */
[----:B--2---:R-:W-:Y:S01]  /*02f0*/  FADD R0, R0, 9.9999997473787516356e-06 ;  /* 0x3727c5ac00007421 */ /* 0x004fe20000000000 */
[----:B------:R-:W-:-:S03]  /*0300*/  FADD R16, R16, 9.9999997473787516356e-06 ;  /* 0x3727c5ac10107421 */ /* 0x000fc60000000000 */
[----:B------:R-:W0:Y:S08]  /*0310*/  MUFU.SQRT R8, R0 ;  /* 0x0000000000087308 */ /* 0x000e300000002000 */
[----:B------:R-:W1:Y:S01]  /*0320*/  MUFU.SQRT R9, R16 ;  /* 0x0000001000097308 */ /* 0x000e620000002000 */
[C---:B0-----:R-:W-:Y:S02]  /*0330*/  FSETP.GT.AND P0, PT, R8.reuse, 8.50705917302346158658e+37, PT ;  /* 0x7e8000000800780b */ /* 0x041fe40003f04000 */
[----:B------:R-:W-:-:S02]  /*0340*/  FSETP.GEU.AND P2, PT, R8, 1.175494350822287508e-38, PT ;  /* 0x008000000800780b */ /* 0x000fc40003f4e000 */
[C---:B-1----:R-:W-:Y:S02]  /*0350*/  FSETP.GT.AND P1, PT, R9.reuse, 8.50705917302346158658e+37, PT ;  /* 0x7e8000000900780b */ /* 0x042fe40003f24000 */
[----:B------:R-:W-:-:S07]  /*0360*/  FSETP.GEU.AND P3, PT, R9, 1.175494350822287508e-38, PT ;  /* 0x008000000900780b */ /* 0x000fce0003f6e000 */
[----:B------:R-:W-:Y:S01]  /*0370*/  @P0 FMUL R8, R8, 0.25 ;  /* 0x3e80000008080820 */ /* 0x000fe20000400000 */
[----:B------:R-:W-:-:S03]  /*0380*/  HFMA2.MMA R0, -RZ, RZ, 1.625, 0 ;  /* 0x3e800000ff007435 */ /* 0x000fc600000001ff */
[----:B------:R-:W-:Y:S01]  /*0390*/  @!P2 FMUL R8, R8, 16777216 ;  /* 0x4b8000000808a820 */ /* 0x000fe20000400000 */
[----:B------:R-:W-:-:S04]  /*03a0*/  @P1 FMUL R9, R9, 0.25 ;  /* 0x3e80000009091820 */ /* 0x000fc80000400000 */
[----:B------:R-:W-:Y:S01]  /*03b0*/  @!P3 FMUL R9, R9, 16777216 ;  /* 0x4b8000000909b820 */ /* 0x000fe20000400000 */
[----:B------:R-:W0:Y:S01]  /*03c0*/  MUFU.RCP R8, R8 ;  /* 0x0000000800087308 */ /* 0x000e220000001000 */
[----:B------:R-:W-:-:S07]  /*03d0*/  FSEL R13, R0, 1, P0 ;  /* 0x3f800000000d7808 */ /* 0x000fce0000000000 */
[----:B------:R-:W1:Y:S01]  /*03e0*/  MUFU.RCP R9, R9 ;  /* 0x0000000900097308 */ /* 0x000e620000001000 */
[----:B------:R-:W-:Y:S01]  /*03f0*/  FSEL R0, R0, 1, P1 ;  /* 0x3f80000000007808 */ /* 0x000fe20000800000 */
[----:B------:R-:W-:-:S04]  /*0400*/  @!P2 FMUL R13, R13, 16777216 ;  /* 0x4b8000000d0da820 */ /* 0x000fc80000400000 */
[----:B------:R-:W-:Y:S01]  /*0410*/  @!P3 FMUL R0, R0, 16777216 ;  /* 0x4b8000000000b820 */ /* 0x000fe20000400000 */
[----:B----4-:R-:W-:Y:S01]  /*0420*/  FADD R4, -R15, R4 ;  /* 0x000000040f047221 */ /* 0x010fe20000000100 */
[----:B-----5:R-:W-:Y:S01]  /*0430*/  FADD R5, -R6, R5 ;  /* 0x0000000506057221 */ /* 0x020fe20000000100 */
[----:B0-----:R-:W-:Y:S01]  /*0440*/  FMUL R13, R8, R13 ;  /* 0x0000000d080d7220 */ /* 0x001fe20000400000 */
[----:B-1----:R-:W-:-:S03]  /*0450*/  FMUL R0, R9, R0 ;  /* 0x0000000009007220 */ /* 0x002fc60000400000 */
[----:B------:R-:W-:Y:S01]  /*0460*/  FMUL R4, R4, R13 ;  /* 0x0000000d04047220 */ /* 0x000fe20000400000 */
[----:B------:R-:W-:-:S03]  /*0470*/  FMUL R5, R5, R0 ;  /* 0x0000000005057220 */ /* 0x000fc60000400000 */
[----:B---3--:R-:W-:Y:S01]  /*0480*/  FFMA R19, R4, R14, R19 ;  /* 0x0000000e04137223 */ /* 0x008fe20000000013 */
[----:B------:R-:W-:-:S03]  /*0490*/  FFMA R18, R5, R17, R18 ;  /* 0x0000001105127223 */ /* 0x000fc60000000012 */
[----:B------:R-:W-:Y:S01]  /*04a0*/  FADD R10, R19, R10 ;  /* 0x0000000a130a7221 */ /* 0x000fe20000000000 */
[----:B------:R-:W-:Y:S01]  /*04b0*/  FADD R11, R18, R11 ;  /* 0x0000000b120b7221 */ /* 0x000fe20000000000 */
[----:B------:R-:W-:Y:S06]  /*04c0*/  @P4 EXIT ;  /* 0x000000000000494d */ /* 0x000fec0003800000 */
[----:B------:R-:W-:Y:S01]  /*04d0*/  STG.E.64 desc[UR4][R2.64], R10 ;  /* 0x0000000a02007986 */ /* 0x000fe2000c101b04 */
[----:B------:R-:W-:Y:S05]  /*04e0*/  EXIT ;  /* 0x000000000000794d */ /* 0x000fea0003800000 */
.L_x_0:
[----:B------:R-:W-:-:S00]  /*04f0*/  BRA `(.L_x_0) ;  /* 0xfffffffc00fc7947 */ /* 0x000fc0000383ffff */
[----:B------:R-:W-:-:S00]  /*0500*/  NOP ;  /* 0x0000000000007918 */ /* 0x000fc00000000000 */
[----:B------:R-:W-:-:S00]  /*0510*/  NOP ;  /* 0x0000000000007918 */ /* 0x000fc00000000000 */
[----:B------:R-:W-:-:S00]  /*0520*/  NOP ;  /* 0x0000000000007918 */ /* 0x000fc00000000000 */
[----:B------:R-:W-:-:S00]  /*0530*/  NOP ;  /* 0x0000000000007918 */ /* 0x000fc00000000000 */
[----:B------:R-:W-:-:S00]  /*0540*/  NOP ;  /* 0x0000000000007918 */ /* 0x000fc00000000000 */
[----:B------:R-:W-:-:S00]  /*0550*/  NOP ;  /* 0x0000000000007918 */ /* 0x000fc00000000000 */
[----:B------:R-:W-:-:S00]  /*0560*/  NOP ;  /* 0x0000000000007918 */ /* 0x000fc00000000000 */
[----:B------:R-:W-:-:S00]  /*0570*/  NOP ;  /* 0x0000000000007918 */ /* 0x000fc00000000000 */
.L_x_1:


//--------------------- .nv.global.init           --------------------------
	.section	.nv.global.init,"aw",@progbits
.nv.global.init:
	.type		_$_str,@object
	.size		_$_str,(_$_str_$_2 - _$_str)
_$_str:
        /*0000*/ 	.byte	0x5f, 0x5f, 0x43, 0x55, 0x44, 0x41, 0x5f, 0x46, 0x54, 0x5a, 0x00
	.type		_$_str_$_2,@object
	.size		_$_str_$_2,(.L_1 - _$_str_$_2)
_$_str_$_2:
        /*000b*/ 	.byte	0x5f, 0x5f, 0x43, 0x55, 0x44, 0x41, 0x5f, 0x50, 0x52, 0x45, 0x43, 0x5f, 0x53, 0x51, 0x52, 0x54
        /*001b*/ 	.byte	0x00
.L_1:


//--------------------- .nv.constant0.triton_poi_fused__native_batch_norm_legit_no_training_add_26 --------------------------
	.section	.nv.constant0.triton_poi_fused__native_batch_norm_legit_no_training_add_26,"a",@progbits
	.sectionflags	@""
	.align	4
.nv.constant0.triton_poi_fused__native_batch_norm_legit_no_training_add_26:
	.zero		588
